//
// Generated by NVIDIA NVVM Compiler
//
// Compiler Build ID: CL-36424714
// Cuda compilation tools, release 13.0, V13.0.88
// Based on NVVM 20.0.0
//

.version 9.0
.target sm_100
.address_size 64

	// .globl	_Z12matrixMulGPUPiS_S_

.visible .entry _Z12matrixMulGPUPiS_S_(
	.param .u64 .ptr .align 1 _Z12matrixMulGPUPiS_S__param_0,
	.param .u64 .ptr .align 1 _Z12matrixMulGPUPiS_S__param_1,
	.param .u64 .ptr .align 1 _Z12matrixMulGPUPiS_S__param_2
)
{
	.reg .pred 	%p<6>;
	.reg .b32 	%r<40>;
	.reg .b64 	%rd<13>;

	ld.param.u64 	%rd4, [_Z12matrixMulGPUPiS_S__param_0];
	ld.param.u64 	%rd5, [_Z12matrixMulGPUPiS_S__param_1];
	ld.param.u64 	%rd6, [_Z12matrixMulGPUPiS_S__param_2];
	mov.u32 	%r23, %ctaid.x;
	mov.u32 	%r24, %ntid.x;
	mov.u32 	%r25, %tid.x;
	mad.lo.s32 	%r1, %r23, %r24, %r25;
	mov.u32 	%r26, %ctaid.y;
	mov.u32 	%r2, %ntid.y;
	mov.u32 	%r27, %tid.y;
	mad.lo.s32 	%r3, %r26, %r2, %r27;
	mov.u32 	%r28, %nctaid.x;
	mul.lo.s32 	%r4, %r28, %r24;
	setp.gt.s32 	%p1, %r1, 63;
	@%p1 bra 	$L__BB0_8;
	shl.b32 	%r5, %r1, 6;
	shl.b32 	%r6, %r4, 6;
	mov.u32 	%r29, %nctaid.y;
	mul.lo.s32 	%r7, %r29, %r2;
	cvta.to.global.u64 	%rd1, %rd6;
	cvta.to.global.u64 	%rd2, %rd4;
	cvta.to.global.u64 	%rd3, %rd5;
	mov.u32 	%r34, %r1;
$L__BB0_2:
	setp.gt.u32 	%p2, %r3, 63;
	@%p2 bra 	$L__BB0_7;
	shl.b32 	%r9, %r34, 6;
	add.s32 	%r10, %r1, %r9;
	mov.u32 	%r35, %r3;
$L__BB0_4:
	add.s32 	%r37, %r5, %r35;
	mov.b32 	%r39, 0;
	mov.u32 	%r36, %r10;
	mov.u32 	%r38, %r1;
$L__BB0_5:
	mul.wide.s32 	%rd7, %r36, 4;
	add.s64 	%rd8, %rd2, %rd7;
	ld.global.u32 	%r31, [%rd8];
	mul.wide.s32 	%rd9, %r37, 4;
	add.s64 	%rd10, %rd3, %rd9;
	ld.global.u32 	%r32, [%rd10];
	mad.lo.s32 	%r39, %r32, %r31, %r39;
	add.s32 	%r38, %r38, %r4;
	add.s32 	%r37, %r37, %r6;
	add.s32 	%r36, %r36, %r4;
	setp.lt.s32 	%p3, %r38, 64;
	@%p3 bra 	$L__BB0_5;
	add.s32 	%r33, %r9, %r35;
	mul.wide.s32 	%rd11, %r33, 4;
	add.s64 	%rd12, %rd1, %rd11;
	st.global.u32 	[%rd12], %r39;
	add.s32 	%r35, %r35, %r7;
	setp.lt.u32 	%p4, %r35, 64;
	@%p4 bra 	$L__BB0_4;
$L__BB0_7:
	add.s32 	%r34, %r34, %r4;
	setp.lt.s32 	%p5, %r34, 64;
	@%p5 bra 	$L__BB0_2;
$L__BB0_8:
	ret;

}


// ===== COMPILED SASS (sm_100) =====

	.target	sm_100

	.elftype	@"ET_EXEC"


//--------------------- .note.nv.tkinfo           --------------------------
	.section	.note.nv.tkinfo,"",@"SHT_NOTE"
	.sectionflags	@"SHF_NOTE_NV_TKINFO"
	.tkinfo
        /*0018*/ 	.word	0x00000002
        /*0030*/ 	.string	""
        /*0030*/ 	.string	"ptxas"
        /*0030*/ 	.string	"Cuda compilation tools, release 13.0, V13.0.88"
        /*0030*/ 	.string	"Build cuda_13.0.r13.0/compiler.36424714_0"
        /*0030*/ 	.string	"-arch sm_100 -m 64 "



//--------------------- .note.nv.cuinfo           --------------------------
	.section	.note.nv.cuinfo,"",@"SHT_NOTE"
	.sectionflags	@"SHF_NOTE_NV_CUINFO"
        /*0018*/ 	.short	0x0002
        /*001a*/ 	.short	0x0064
        /*001c*/ 	.short	0x0082
	.zero		2


//--------------------- .nv.info                  --------------------------
	.section	.nv.info,"",@"SHT_CUDA_INFO"
	.align	4


	//----- nvinfo : EIATTR_REGCOUNT
	.align		4
        /*0000*/ 	.byte	0x04, 0x2f
        /*0002*/ 	.short	(.L_1 - .L_0)
	.align		4
.L_0:
        /*0004*/ 	.word	index@(_Z12matrixMulGPUPiS_S_)
        /*0008*/ 	.word	0x00000016


	//----- nvinfo : EIATTR_FRAME_SIZE
	.align		4
.L_1:
        /*000c*/ 	.byte	0x04, 0x11
        /*000e*/ 	.short	(.L_3 - .L_2)
	.align		4
.L_2:
        /*0010*/ 	.word	index@(_Z12matrixMulGPUPiS_S_)
        /*0014*/ 	.word	0x00000000


	//----- nvinfo : EIATTR_MIN_STACK_SIZE
	.align		4
.L_3:
        /*0018*/ 	.byte	0x04, 0x12
        /*001a*/ 	.short	(.L_5 - .L_4)
	.align		4
.L_4:
        /*001c*/ 	.word	index@(_Z12matrixMulGPUPiS_S_)
        /*0020*/ 	.word	0x00000000
.L_5:


//--------------------- .nv.compat                --------------------------
	.section	.nv.compat,"",@"SHT_CUDA_COMPAT_INFO"
	.align	4
        /*0000*/ 	.byte	0x02, 0x09, 0x00, 0x00, 0x02, 0x02, 0x01, 0x00, 0x02, 0x05, 0x05, 0x00, 0x03, 0x07, 0x01, 0x01
        /*0010*/ 	.byte	0x02, 0x03, 0x00, 0x00, 0x02, 0x06, 0x01, 0x00, 0x04, 0x0b, 0x08, 0x00, 0x09, 0x00, 0x00, 0x00
        /*0020*/ 	.byte	0x00, 0x00, 0x00, 0x00


//--------------------- .nv.info._Z12matrixMulGPUPiS_S_ --------------------------
	.section	.nv.info._Z12matrixMulGPUPiS_S_,"",@"SHT_CUDA_INFO"
	.sectionflags	@""
	.align	4


	//----- nvinfo : EIATTR_CUDA_API_VERSION
	.align		4
        /*0000*/ 	.byte	0x04, 0x37
        /*0002*/ 	.short	(.L_7 - .L_6)
.L_6:
        /*0004*/ 	.word	0x00000082


	//----- nvinfo : EIATTR_KPARAM_INFO
	.align		4
.L_7:
        /*0008*/ 	.byte	0x04, 0x17
        /*000a*/ 	.short	(.L_9 - .L_8)
.L_8:
        /*000c*/ 	.word	0x00000000
        /*0010*/ 	.short	0x0002
        /*0012*/ 	.short	0x0010
        /*0014*/ 	.byte	0x00, 0xf5, 0x21, 0x00


	//----- nvinfo : EIATTR_KPARAM_INFO
	.align		4
.L_9:
        /*0018*/ 	.byte	0x04, 0x17
        /*001a*/ 	.short	(.L_11 - .L_10)
.L_10:
        /*001c*/ 	.word	0x00000000
        /*0020*/ 	.short	0x0001
        /*0022*/ 	.short	0x0008
        /*0024*/ 	.byte	0x00, 0xf5, 0x21, 0x00


	//----- nvinfo : EIATTR_KPARAM_INFO
	.align		4
.L_11:
        /*0028*/ 	.byte	0x04, 0x17
        /*002a*/ 	.short	(.L_13 - .L_12)
.L_12:
        /*002c*/ 	.word	0x00000000
        /*0030*/ 	.short	0x0000
        /*0032*/ 	.short	0x0000
        /*0034*/ 	.byte	0x00, 0xf5, 0x21, 0x00


	//----- nvinfo : EIATTR_SPARSE_MMA_MASK
	.align		4
.L_13:
        /*0038*/ 	.byte	0x03, 0x50
        /*003a*/ 	.short	0x0000


	//----- nvinfo : EIATTR_MAXREG_COUNT
	.align		4
        /*003c*/ 	.byte	0x03, 0x1b
        /*003e*/ 	.short	0x00ff


	//----- nvinfo : EIATTR_MERCURY_ISA_VERSION
	.align		4
        /*0040*/ 	.byte	0x03, 0x5f
        /*0042*/ 	.short	0x0101


	//----- nvinfo : EIATTR_VRC_CTA_INIT_COUNT
	.align		4
        /*0044*/ 	.byte	0x02, 0x4a
	.zero		1
	.zero		1


	//----- nvinfo : EIATTR_EXIT_INSTR_OFFSETS
	.align		4
        /*0048*/ 	.byte	0x04, 0x1c
        /*004a*/ 	.short	(.L_15 - .L_14)


	//   ....[0]....
.L_14:
        /*004c*/ 	.word	0x000000c0


	//   ....[1]....
        /*0050*/ 	.word	0x00000330


	//----- nvinfo : EIATTR_CRS_STACK_SIZE
	.align		4
.L_15:
        /*0054*/ 	.byte	0x04, 0x1e
        /*0056*/ 	.short	(.L_17 - .L_16)
.L_16:
        /*0058*/ 	.word	0x00000000


	//----- nvinfo : EIATTR_CBANK_PARAM_SIZE
	.align		4
.L_17:
        /*005c*/ 	.byte	0x03, 0x19
        /*005e*/ 	.short	0x0018


	//----- nvinfo : EIATTR_PARAM_CBANK
	.align		4
        /*0060*/ 	.byte	0x04, 0x0a
        /*0062*/ 	.short	(.L_19 - .L_18)
	.align		4
.L_18:
        /*0064*/ 	.word	index@(.nv.constant0._Z12matrixMulGPUPiS_S_)
        /*0068*/ 	.short	0x0380
        /*006a*/ 	.short	0x0018


	//----- nvinfo : EIATTR_SW_WAR
	.align		4
.L_19:
        /*006c*/ 	.byte	0x04, 0x36
        /*006e*/ 	.short	(.L_21 - .L_20)
.L_20:
        /*0070*/ 	.word	0x00000008
.L_21:


//--------------------- .nv.callgraph             --------------------------
	.section	.nv.callgraph,"",@"SHT_CUDA_CALLGRAPH"
	.align	4
	.sectionentsize	8
	.align		4
        /*0000*/ 	.word	0x00000000
	.align		4
        /*0004*/ 	.word	0xffffffff
	.align		4
        /*0008*/ 	.word	0x00000000
	.align		4
        /*000c*/ 	.word	0xfffffffe
	.align		4
        /*0010*/ 	.word	0x00000000
	.align		4
        /*0014*/ 	.word	0xfffffffd
	.align		4
        /*0018*/ 	.word	0x00000000
	.align		4
        /*001c*/ 	.word	0xfffffffc


//--------------------- .text._Z12matrixMulGPUPiS_S_ --------------------------
	.section	.text._Z12matrixMulGPUPiS_S_,"ax",@progbits
	.align	128
        .global         _Z12matrixMulGPUPiS_S_
        .type           _Z12matrixMulGPUPiS_S_,@function
        .size           _Z12matrixMulGPUPiS_S_,(.L_x_7 - _Z12matrixMulGPUPiS_S_)
        .other          _Z12matrixMulGPUPiS_S_,@"STO_CUDA_ENTRY STV_DEFAULT"
_Z12matrixMulGPUPiS_S_:
.text._Z12matrixMulGPUPiS_S_:
[----:B------:R-:W-:Y:S01]  /*0000*/  LDC R1, c[0x0][0x37c] ;  /* 0x0000df00ff017b82 */ /* 0x000fe20000000800 */
[----:B------:R-:W0:Y:S07]  /*0010*/  S2R R0, SR_TID.X ;  /* 0x0000000000007919 */ /* 0x000e2e0000002100 */
[----:B------:R-:W0:Y:S01]  /*0020*/  S2UR UR4, SR_CTAID.X ;  /* 0x00000000000479c3 */ /* 0x000e220000002500 */
[----:B------:R-:W1:Y:S07]  /*0030*/  S2R R3, SR_TID.Y ;  /* 0x0000000000037919 */ /* 0x000e6e0000002200 */
[----:B------:R-:W0:Y:S08]  /*0040*/  LDC R11, c[0x0][0x360] ;  /* 0x0000d800ff0b7b82 */ /* 0x000e300000000800 */
[----:B------:R-:W1:Y:S08]  /*0050*/  S2UR UR5, SR_CTAID.Y ;  /* 0x00000000000579c3 */ /* 0x000e700000002600 */
[----:B------:R-:W1:Y:S01]  /*0060*/  LDC R12, c[0x0][0x364] ;  /* 0x0000d900ff0c7b82 */ /* 0x000e620000000800 */
[----:B------:R-:W2:Y:S01]  /*0070*/  LDCU UR6, c[0x0][0x370] ;  /* 0x00006e00ff0677ac */ /* 0x000ea20008000800 */
[----:B0-----:R-:W-:-:S05]  /*0080*/  IMAD R0, R11, UR4, R0 ;  /* 0x000000040b007c24 */ /* 0x001fca000f8e0200 */
[----:B------:R-:W-:Y:S01]  /*0090*/  ISETP.GT.AND P0, PT, R0, 0x3f, PT ;  /* 0x0000003f0000780c */ /* 0x000fe20003f04270 */
[----:B--2---:R-:W-:Y:S02]  /*00a0*/  IMAD R11, R11, UR6, RZ ;  /* 0x000000060b0b7c24 */ /* 0x004fe4000f8e02ff */
[----:B-1----:R-:W-:-:S10]  /*00b0*/  IMAD R10, R12, UR5, R3 ;  /* 0x000000050c0a7c24 */ /* 0x002fd4000f8e0203 */
[----:B------:R-:W-:Y:S05]  /*00c0*/  @P0 EXIT ;  /* 0x000000000000094d */ /* 0x000fea0003800000 */
[----:B------:R-:W0:Y:S01]  /*00d0*/  LDCU UR4, c[0x0][0x374] ;  /* 0x00006e80ff0477ac */ /* 0x000e220008000800 */
[----:B------:R-:W-:Y:S01]  /*00e0*/  MOV R13, R0 ;  /* 0x00000000000d7202 */ /* 0x000fe20000000f00 */
[----:B------:R-:W1:Y:S01]  /*00f0*/  LDCU.64 UR6, c[0x0][0x358] ;  /* 0x00006b00ff0677ac */ /* 0x000e620008000a00 */
[----:B0-----:R-:W-:-:S07]  /*0100*/  IMAD R12, R12, UR4, RZ ;  /* 0x000000040c0c7c24 */ /* 0x001fce000f8e02ff */
.L_x_5:
[----:B------:R-:W-:Y:S01]  /*0110*/  ISETP.GT.U32.AND P0, PT, R10, 0x3f, PT ;  /* 0x0000003f0a00780c */ /* 0x000fe20003f04070 */
[----:B------:R-:W-:-:S12]  /*0120*/  BSSY.RECONVERGENT B0, `(.L_x_0) ;  /* 0x000001d000007945 */ /* 0x000fd80003800200 */
[----:B0-----:R-:W-:Y:S05]  /*0130*/  @P0 BRA `(.L_x_1) ;  /* 0x00000000006c0947 */ /* 0x001fea0003800000 */
[----:B------:R-:W-:Y:S01]  /*0140*/  IMAD R19, R13, 0x40, R0 ;  /* 0x000000400d137824 */ /* 0x000fe200078e0200 */
[----:B------:R-:W-:-:S07]  /*0150*/  MOV R15, R10 ;  /* 0x0000000a000f7202 */ /* 0x000fce0000000f00 */
.L_x_4:
[----:B0-----:R-:W0:Y:S01]  /*0160*/  LDC.64 R2, c[0x0][0x380] ;  /* 0x0000e000ff027b82 */ /* 0x001e220000000a00 */
[----:B------:R-:W-:Y:S01]  /*0170*/  HFMA2 R17, -RZ, RZ, 0, 0 ;  /* 0x00000000ff117431 */ /* 0x000fe200000001ff */
[----:B------:R-:W-:Y:S01]  /*0180*/  BSSY.RECONVERGENT B1, `(.L_x_2) ;  /* 0x000000f000017945 */ /* 0x000fe20003800200 */
[----:B------:R-:W-:Y:S01]  /*0190*/  IMAD R14, R0, 0x40, R15 ;  /* 0x00000040000e7824 */ /* 0x000fe200078e020f */
[----:B------:R-:W-:Y:S01]  /*01a0*/  MOV R18, R0 ;  /* 0x0000000000127202 */ /* 0x000fe20000000f00 */
[----:B------:R-:W-:-:S03]  /*01b0*/  IMAD.MOV.U32 R16, RZ, RZ, R19 ;  /* 0x000000ffff107224 */ /* 0x000fc600078e0013 */
[----:B------:R-:W2:Y:S04]  /*01c0*/  LDC.64 R4, c[0x0][0x388] ;  /* 0x0000e200ff047b82 */ /* 0x000ea80000000a00 */
.L_x_3:
[----:B0-----:R-:W-:-:S04]  /*01d0*/  IMAD.WIDE R8, R16, 0x4, R2 ;  /* 0x0000000410087825 */ /* 0x001fc800078e0202 */
[----:B--2---:R-:W-:Y:S02]  /*01e0*/  IMAD.WIDE R6, R14, 0x4, R4 ;  /* 0x000000040e067825 */ /* 0x004fe400078e0204 */
[----:B-1----:R-:W2:Y:S04]  /*01f0*/  LDG.E R8, desc[UR6][R8.64] ;  /* 0x0000000608087981 */ /* 0x002ea8000c1e1900 */
[----:B------:R-:W2:Y:S01]  /*0200*/  LDG.E R6, desc[UR6][R6.64] ;  /* 0x0000000606067981 */ /* 0x000ea2000c1e1900 */
[C---:B------:R-:W-:Y:S01]  /*0210*/  IMAD.IADD R18, R11.reuse, 0x1, R18 ;  /* 0x000000010b127824 */ /* 0x040fe200078e0212 */
[C---:B------:R-:W-:Y:S02]  /*0220*/  LEA R14, R11.reuse, R14, 0x6 ;  /* 0x0000000e0b0e7211 */ /* 0x040fe400078e30ff */
[----:B------:R-:W-:-:S02]  /*0230*/  IADD3 R16, PT, PT, R11, R16, RZ ;  /* 0x000000100b107210 */ /* 0x000fc40007ffe0ff */
[----:B------:R-:W-:Y:S01]  /*0240*/  ISETP.GE.AND P0, PT, R18, 0x40, PT ;  /* 0x000000401200780c */ /* 0x000fe20003f06270 */
[----:B--2---:R-:W-:-:S12]  /*0250*/  IMAD R17, R8, R6, R17 ;  /* 0x0000000608117224 */ /* 0x004fd800078e0211 */
[----:B------:R-:W-:Y:S05]  /*0260*/  @!P0 BRA `(.L_x_3) ;  /* 0xfffffffc00d88947 */ /* 0x000fea000383ffff */
[----:B------:R-:W-:Y:S05]  /*0270*/  BSYNC.RECONVERGENT B1 ;  /* 0x0000000000017941 */ /* 0x000fea0003800200 */
.L_x_2:
[----:B------:R-:W0:Y:S01]  /*0280*/  LDC.64 R2, c[0x0][0x390] ;  /* 0x0000e400ff027b82 */ /* 0x000e220000000a00 */
[----:B------:R-:W-:Y:S01]  /*0290*/  IMAD R5, R13, 0x40, R15 ;  /* 0x000000400d057824 */ /* 0x000fe200078e020f */
[----:B------:R-:W-:-:S04]  /*02a0*/  IADD3 R15, PT, PT, R12, R15, RZ ;  /* 0x0000000f0c0f7210 */ /* 0x000fc80007ffe0ff */
[----:B------:R-:W-:Y:S01]  /*02b0*/  ISETP.GE.U32.AND P0, PT, R15, 0x40, PT ;  /* 0x000000400f00780c */ /* 0x000fe20003f06070 */
[----:B0-----:R-:W-:-:S05]  /*02c0*/  IMAD.WIDE R2, R5, 0x4, R2 ;  /* 0x0000000405027825 */ /* 0x001fca00078e0202 */
[----:B------:R0:W-:Y:S07]  /*02d0*/  STG.E desc[UR6][R2.64], R17 ;  /* 0x0000001102007986 */ /* 0x0001ee000c101906 */
[----:B------:R-:W-:Y:S05]  /*02e0*/  @!P0 BRA `(.L_x_4) ;  /* 0xfffffffc009c8947 */ /* 0x000fea000383ffff */
.L_x_1:
[----:B-1----:R-:W-:Y:S05]  /*02f0*/  BSYNC.RECONVERGENT B0 ;  /* 0x0000000000007941 */ /* 0x002fea0003800200 */
.L_x_0:
[----:B------:R-:W-:-:S04]  /*0300*/  IADD3 R13, PT, PT, R11, R13, RZ ;  /* 0x0000000d0b0d7210 */ /* 0x000fc80007ffe0ff */
[----:B------:R-:W-:-:S13]  /*0310*/  ISETP.GE.AND P0, PT, R13, 0x40, PT ;  /* 0x000000400d00780c */ /* 0x000fda0003f06270 */
[----:B------:R-:W-:Y:S05]  /*0320*/  @!P0 BRA `(.L_x_5) ;  /* 0xfffffffc00788947 */ /* 0x000fea000383ffff */
[----:B------:R-:W-:Y:S05]  /*0330*/  EXIT ;  /* 0x000000000000794d */ /* 0x000fea0003800000 */
.L_x_6:
[----:B------:R-:W-:-:S00]  /*0340*/  BRA `(.L_x_6) ;  /* 0xfffffffc00fc7947 */ /* 0x000fc0000383ffff */
[----:B------:R-:W-:-:S00]  /*0350*/  NOP ;  /* 0x0000000000007918 */ /* 0x000fc00000000000 */
        /* <DEDUP_REMOVED lines=10> */
.L_x_7:


//--------------------- .nv.shared.reserved.0     --------------------------
	.section	.nv.shared.reserved.0,"aw",@nobits
	.weak		__nv_reservedSMEM_offset_0_alias
	.size		__nv_reservedSMEM_offset_0_alias, 0, 64
	.other		__nv_reservedSMEM_offset_0_alias,@"STO_CUDA_RESERVED_SHARED STV_DEFAULT"
__nv_reservedSMEM_offset_0_alias:
	.zero		0
	.zero		64


//--------------------- .nv.constant0._Z12matrixMulGPUPiS_S_ --------------------------
	.section	.nv.constant0._Z12matrixMulGPUPiS_S_,"a",@progbits
	.sectionflags	@""
	.align	4
.nv.constant0._Z12matrixMulGPUPiS_S_:
	.zero		920


//--------------------- SYMBOLS --------------------------

	.type		.nv.reservedSmem.offset0,@object
	.size		.nv.reservedSmem.offset0,0x4
